//
// Generated by NVIDIA NVVM Compiler
//
// Compiler Build ID: CL-36424714
// Cuda compilation tools, release 13.0, V13.0.88
// Based on NVVM 20.0.0
//

.version 9.0
.target sm_100
.address_size 64

	// .globl	_Z3sadv

.visible .entry _Z3sadv()
{


	ret;

}


// ===== COMPILED SASS (sm_100) =====

	.target	sm_100

	.elftype	@"ET_EXEC"


//--------------------- .note.nv.tkinfo           --------------------------
	.section	.note.nv.tkinfo,"",@"SHT_NOTE"
	.sectionflags	@"SHF_NOTE_NV_TKINFO"
	.tkinfo
        /*0018*/ 	.word	0x00000002
        /*0030*/ 	.string	""
        /*0030*/ 	.string	"ptxas"
        /*0030*/ 	.string	"Cuda compilation tools, release 13.0, V13.0.88"
        /*0030*/ 	.string	"Build cuda_13.0.r13.0/compiler.36424714_0"
        /*0030*/ 	.string	"-arch sm_100 -m 64 "



//--------------------- .note.nv.cuinfo           --------------------------
	.section	.note.nv.cuinfo,"",@"SHT_NOTE"
	.sectionflags	@"SHF_NOTE_NV_CUINFO"
        /*0018*/ 	.short	0x0002
        /*001a*/ 	.short	0x0064
        /*001c*/ 	.short	0x0082
	.zero		2


//--------------------- .nv.info                  --------------------------
	.section	.nv.info,"",@"SHT_CUDA_INFO"
	.align	4


	//----- nvinfo : EIATTR_REGCOUNT
	.align		4
        /*0000*/ 	.byte	0x04, 0x2f
        /*0002*/ 	.short	(.L_1 - .L_0)
	.align		4
.L_0:
        /*0004*/ 	.word	index@(_Z3sadv)
        /*0008*/ 	.word	0x00000004


	//----- nvinfo : EIATTR_FRAME_SIZE
	.align		4
.L_1:
        /*000c*/ 	.byte	0x04, 0x11
        /*000e*/ 	.short	(.L_3 - .L_2)
	.align		4
.L_2:
        /*0010*/ 	.word	index@(_Z3sadv)
        /*0014*/ 	.word	0x00000000


	//----- nvinfo : EIATTR_MIN_STACK_SIZE
	.align		4
.L_3:
        /*0018*/ 	.byte	0x04, 0x12
        /*001a*/ 	.short	(.L_5 - .L_4)
	.align		4
.L_4:
        /*001c*/ 	.word	index@(_Z3sadv)
        /*0020*/ 	.word	0x00000000
.L_5:


//--------------------- .nv.compat                --------------------------
	.section	.nv.compat,"",@"SHT_CUDA_COMPAT_INFO"
	.align	4
        /*0000*/ 	.byte	0x02, 0x09, 0x00, 0x00, 0x02, 0x02, 0x01, 0x00, 0x02, 0x05, 0x05, 0x00, 0x03, 0x07, 0x01, 0x01
        /*0010*/ 	.byte	0x02, 0x03, 0x00, 0x00, 0x02, 0x06, 0x01, 0x00, 0x04, 0x0b, 0x08, 0x00, 0x09, 0x00, 0x00, 0x00
        /*0020*/ 	.byte	0x00, 0x00, 0x00, 0x00


//--------------------- .nv.info._Z3sadv          --------------------------
	.section	.nv.info._Z3sadv,"",@"SHT_CUDA_INFO"
	.sectionflags	@""
	.align	4


	//----- nvinfo : EIATTR_CUDA_API_VERSION
	.align		4
        /*0000*/ 	.byte	0x04, 0x37
        /*0002*/ 	.short	(.L_7 - .L_6)
.L_6:
        /*0004*/ 	.word	0x00000082


	//----- nvinfo : EIATTR_SPARSE_MMA_MASK
	.align		4
.L_7:
        /*0008*/ 	.byte	0x03, 0x50
        /*000a*/ 	.short	0x0000


	//----- nvinfo : EIATTR_MAXREG_COUNT
	.align		4
        /*000c*/ 	.byte	0x03, 0x1b
        /*000e*/ 	.short	0x00ff


	//----- nvinfo : EIATTR_MERCURY_ISA_VERSION
	.align		4
        /*0010*/ 	.byte	0x03, 0x5f
        /*0012*/ 	.short	0x0101


	//----- nvinfo : EIATTR_VRC_CTA_INIT_COUNT
	.align		4
        /*0014*/ 	.byte	0x02, 0x4a
	.zero		1
	.zero		1


	//----- nvinfo : EIATTR_EXIT_INSTR_OFFSETS
	.align		4
        /*0018*/ 	.byte	0x04, 0x1c
        /*001a*/ 	.short	(.L_9 - .L_8)


	//   ....[0]....
.L_8:
        /*001c*/ 	.word	0x00000010


	//----- nvinfo : EIATTR_SW_WAR
	.align		4
.L_9:
        /*0020*/ 	.byte	0x04, 0x36
        /*0022*/ 	.short	(.L_11 - .L_10)
.L_10:
        /*0024*/ 	.word	0x00000008
.L_11:


//--------------------- .nv.callgraph             --------------------------
	.section	.nv.callgraph,"",@"SHT_CUDA_CALLGRAPH"
	.align	4
	.sectionentsize	8
	.align		4
        /*0000*/ 	.word	0x00000000
	.align		4
        /*0004*/ 	.word	0xffffffff
	.align		4
        /*0008*/ 	.word	0x00000000
	.align		4
        /*000c*/ 	.word	0xfffffffe
	.align		4
        /*0010*/ 	.word	0x00000000
	.align		4
        /*0014*/ 	.word	0xfffffffd
	.align		4
        /*0018*/ 	.word	0x00000000
	.align		4
        /*001c*/ 	.word	0xfffffffc


//--------------------- .text._Z3sadv             --------------------------
	.section	.text._Z3sadv,"ax",@progbits
	.align	128
        .global         _Z3sadv
        .type           _Z3sadv,@function
        .size           _Z3sadv,(.L_x_1 - _Z3sadv)
        .other          _Z3sadv,@"STO_CUDA_ENTRY STV_DEFAULT"
_Z3sadv:
.text._Z3sadv:
[----:B------:R-:W-:Y:S01]  /*0000*/  LDC R1, c[0x0][0x37c] ;  /* 0x0000df00ff017b82 */ /* 0x000fe20000000800 */
[----:B------:R-:W-:Y:S05]  /*0010*/  EXIT ;  /* 0x000000000000794d */ /* 0x000fea0003800000 */
.L_x_0:
[----:B------:R-:W-:-:S00]  /*0020*/  BRA `(.L_x_0) ;  /* 0xfffffffc00fc7947 */ /* 0x000fc0000383ffff */
[----:B------:R-:W-:-:S00]  /*0030*/  NOP ;  /* 0x0000000000007918 */ /* 0x000fc00000000000 */
        /* <DEDUP_REMOVED lines=12> */
.L_x_1:


//--------------------- .nv.shared.reserved.0     --------------------------
	.section	.nv.shared.reserved.0,"aw",@nobits
	.weak		__nv_reservedSMEM_offset_0_alias
	.size		__nv_reservedSMEM_offset_0_alias, 0, 64
	.other		__nv_reservedSMEM_offset_0_alias,@"STO_CUDA_RESERVED_SHARED STV_DEFAULT"
__nv_reservedSMEM_offset_0_alias:
	.zero		0
	.zero		64


//--------------------- .nv.constant0._Z3sadv     --------------------------
	.section	.nv.constant0._Z3sadv,"a",@progbits
	.sectionflags	@""
	.align	4
.nv.constant0._Z3sadv:
	.zero		896


//--------------------- SYMBOLS --------------------------

	.type		.nv.reservedSmem.offset0,@object
	.size		.nv.reservedSmem.offset0,0x4
